	.headerflags	@"EF_CUDA_TEXMODE_UNIFIED EF_CUDA_64BIT_ADDRESS EF_CUDA_ACCELERATORS EF_CUDA_SM90 EF_CUDA_VIRTUAL_SM(EF_CUDA_SM90)"
	.elftype	@"ET_EXEC"


//--------------------- .nv.info                  --------------------------
	.section	.nv.info,"",@"SHT_CUDA_INFO"
	.align	4


	//----- nvinfo : EIATTR_REGCOUNT
	.align		4
        /*0000*/ 	.byte	0x04, 0x2f
        /*0002*/ 	.short	(.L_1 - .L_0)
	.align		4
.L_0:
        /*0004*/ 	.word	index@(triton_per_fused_mv_0)
        /*0008*/ 	.word	0x00000013


	//----- nvinfo : EIATTR_MIN_STACK_SIZE
	.align		4
.L_1:
        /*000c*/ 	.byte	0x04, 0x12
        /*000e*/ 	.short	(.L_3 - .L_2)
	.align		4
.L_2:
        /*0010*/ 	.word	index@(triton_per_fused_mv_0)
        /*0014*/ 	.word	0x00000000


	//----- nvinfo : EIATTR_FRAME_SIZE
	.align		4
.L_3:
        /*0018*/ 	.byte	0x04, 0x11
        /*001a*/ 	.short	(.L_5 - .L_4)
	.align		4
.L_4:
        /*001c*/ 	.word	index@(triton_per_fused_mv_0)
        /*0020*/ 	.word	0x00000000


	//----- nvinfo : EIATTR_MIN_STACK_SIZE
	.align		4
.L_5:
        /*0024*/ 	.byte	0x04, 0x12
        /*0026*/ 	.short	(.L_7 - .L_6)
	.align		4
.L_6:
        /*0028*/ 	.word	index@(triton_per_fused_mv_0)
        /*002c*/ 	.word	0x00000000
.L_7:


//--------------------- .nv.info.triton_per_fused_mv_0 --------------------------
	.section	.nv.info.triton_per_fused_mv_0,"",@"SHT_CUDA_INFO"
	.sectionflags	@""
	.align	4


	//----- nvinfo : EIATTR_CUDA_API_VERSION
	.align		4
        /*0000*/ 	.byte	0x04, 0x37
        /*0002*/ 	.short	(.L_9 - .L_8)
.L_8:
        /*0004*/ 	.word	0x0000007c


	//----- nvinfo : EIATTR_KPARAM_INFO
	.align		4
.L_9:
        /*0008*/ 	.byte	0x04, 0x17
        /*000a*/ 	.short	(.L_11 - .L_10)
.L_10:
        /*000c*/ 	.word	0x00000000
        /*0010*/ 	.short	0x0004
        /*0012*/ 	.short	0x001c
        /*0014*/ 	.byte	0x00, 0xf0, 0x11, 0x00


	//----- nvinfo : EIATTR_KPARAM_INFO
	.align		4
.L_11:
        /*0018*/ 	.byte	0x04, 0x17
        /*001a*/ 	.short	(.L_13 - .L_12)
.L_12:
        /*001c*/ 	.word	0x00000000
        /*0020*/ 	.short	0x0003
        /*0022*/ 	.short	0x0018
        /*0024*/ 	.byte	0x00, 0xf0, 0x11, 0x00


	//----- nvinfo : EIATTR_KPARAM_INFO
	.align		4
.L_13:
        /*0028*/ 	.byte	0x04, 0x17
        /*002a*/ 	.short	(.L_15 - .L_14)
.L_14:
        /*002c*/ 	.word	0x00000000
        /*0030*/ 	.short	0x0002
        /*0032*/ 	.short	0x0010
        /*0034*/ 	.byte	0x00, 0xf4, 0x21, 0x00


	//----- nvinfo : EIATTR_KPARAM_INFO
	.align		4
.L_15:
        /*0038*/ 	.byte	0x04, 0x17
        /*003a*/ 	.short	(.L_17 - .L_16)
.L_16:
        /*003c*/ 	.word	0x00000000
        /*0040*/ 	.short	0x0001
        /*0042*/ 	.short	0x0008
        /*0044*/ 	.byte	0x00, 0xf4, 0x21, 0x00


	//----- nvinfo : EIATTR_KPARAM_INFO
	.align		4
.L_17:
        /*0048*/ 	.byte	0x04, 0x17
        /*004a*/ 	.short	(.L_19 - .L_18)
.L_18:
        /*004c*/ 	.word	0x00000000
        /*0050*/ 	.short	0x0000
        /*0052*/ 	.short	0x0000
        /*0054*/ 	.byte	0x00, 0xf4, 0x21, 0x00


	//----- nvinfo : EIATTR_SPARSE_MMA_MASK
	.align		4
.L_19:
        /*0058*/ 	.byte	0x03, 0x50
        /*005a*/ 	.short	0x0000


	//----- nvinfo : EIATTR_MAXREG_COUNT
	.align		4
        /*005c*/ 	.byte	0x03, 0x1b
        /*005e*/ 	.short	0x00ff


	//----- nvinfo : EIATTR_COOP_GROUP_MASK_REGIDS
	.align		4
        /*0060*/ 	.byte	0x04, 0x29
        /*0062*/ 	.short	(.L_21 - .L_20)


	//   ....[0]....
.L_20:
        /*0064*/ 	.word	0xffffffff


	//   ....[1]....
        /*0068*/ 	.word	0xffffffff


	//   ....[2]....
        /*006c*/ 	.word	0xffffffff


	//   ....[3]....
        /*0070*/ 	.word	0xffffffff


	//   ....[4]....
        /*0074*/ 	.word	0xffffffff


	//----- nvinfo : EIATTR_COOP_GROUP_INSTR_OFFSETS
	.align		4
.L_21:
        /*0078*/ 	.byte	0x04, 0x28
        /*007a*/ 	.short	(.L_23 - .L_22)


	//   ....[0]....
.L_22:
        /*007c*/ 	.word	0x00000280


	//   ....[1]....
        /*0080*/ 	.word	0x000002a0


	//   ....[2]....
        /*0084*/ 	.word	0x000002c0


	//   ....[3]....
        /*0088*/ 	.word	0x000002e0


	//   ....[4]....
        /*008c*/ 	.word	0x00000320


	//----- nvinfo : EIATTR_EXIT_INSTR_OFFSETS
	.align		4
.L_23:
        /*0090*/ 	.byte	0x04, 0x1c
        /*0092*/ 	.short	(.L_25 - .L_24)


	//   ....[0]....
.L_24:
        /*0094*/ 	.word	0x00000390


	//   ....[1]....
        /*0098*/ 	.word	0x000003e0


	//----- nvinfo : EIATTR_REQNTID
	.align		4
.L_25:
        /*009c*/ 	.byte	0x04, 0x10
        /*009e*/ 	.short	(.L_27 - .L_26)
.L_26:
        /*00a0*/ 	.word	0x00000100
        /*00a4*/ 	.word	0x00000001
        /*00a8*/ 	.word	0x00000001


	//----- nvinfo : EIATTR_CBANK_PARAM_SIZE
	.align		4
.L_27:
        /*00ac*/ 	.byte	0x03, 0x19
        /*00ae*/ 	.short	0x0020


	//----- nvinfo : EIATTR_PARAM_CBANK
	.align		4
        /*00b0*/ 	.byte	0x04, 0x0a
        /*00b2*/ 	.short	(.L_29 - .L_28)
	.align		4
.L_28:
        /*00b4*/ 	.word	index@(.nv.constant0.triton_per_fused_mv_0)
        /*00b8*/ 	.short	0x0210
        /*00ba*/ 	.short	0x0020


	//----- nvinfo : EIATTR_SW_WAR
	.align		4
.L_29:
        /*00bc*/ 	.byte	0x04, 0x36
        /*00be*/ 	.short	(.L_31 - .L_30)
.L_30:
        /*00c0*/ 	.word	0x00000008
.L_31:


//--------------------- .nv.callgraph             --------------------------
	.section	.nv.callgraph,"",@"SHT_CUDA_CALLGRAPH"
	.align	4
	.sectionentsize	8
	.align		4
        /*0000*/ 	.word	0x00000000
	.align		4
        /*0004*/ 	.word	0xffffffff
	.align		4
        /*0008*/ 	.word	0x00000000
	.align		4
        /*000c*/ 	.word	0xfffffffe
	.align		4
        /*0010*/ 	.word	0x00000000
	.align		4
        /*0014*/ 	.word	0xfffffffd
	.align		4
        /*0018*/ 	.word	0x00000000
	.align		4
        /*001c*/ 	.word	0xfffffffc


//--------------------- .text.triton_per_fused_mv_0 --------------------------
	.section	.text.triton_per_fused_mv_0,"ax",@progbits
	.sectionflags	@"SHF_BARRIERS=1"
	.align	128
        .global         triton_per_fused_mv_0
        .type           triton_per_fused_mv_0,@function
        .size           triton_per_fused_mv_0,(.L_x_1 - triton_per_fused_mv_0)
        .other          triton_per_fused_mv_0,@"STO_CUDA_ENTRY STV_DEFAULT"
triton_per_fused_mv_0:
.text.triton_per_fused_mv_0:
[----:B------:R-:W0:Y:S02]  /*0000*/  LDC R1, c[0x0][0x28] ;  /* 0x00000a00ff017b82 */ /* 0x000e240000000800 */
[----:B------:R-:W1:Y:S01]  /*0010*/  S2R R2, SR_TID.X ;  /* 0x0000000000027919 */ /* 0x000e620000002100 */
[----:B------:R-:W2:Y:S01]  /*0020*/  LDC.64 R14, c[0x0][0x218] ;  /* 0x00008600ff0e7b82 */ /* 0x000ea20000000a00 */
[----:B------:R-:W-:Y:S02]  /*0030*/  CS2R R8, SRZ ;  /* 0x0000000000087805 */ /* 0x000fe4000001ff00 */
[----:B------:R-:W-:Y:S01]  /*0040*/  CS2R R10, SRZ ;  /* 0x00000000000a7805 */ /* 0x000fe2000001ff00 */
[----:B------:R-:W3:Y:S01]  /*0050*/  S2R R3, SR_CTAID.X ;  /* 0x0000000000037919 */ /* 0x000ee20000002500 */
[----:B------:R-:W-:-:S03]  /*0060*/  ULDC.64 UR6, c[0x0][0x208] ;  /* 0x0000820000067ab9 */ /* 0x000fc60000000a00 */
[----:B------:R-:W4:Y:S01]  /*0070*/  LDC.64 R12, c[0x0][0x210] ;  /* 0x00008400ff0c7b82 */ /* 0x000f220000000a00 */
[----:B-1----:R-:W-:Y:S01]  /*0080*/  IMAD.SHL.U32 R4, R2, 0x4, RZ ;  /* 0x0000000402047824 */ /* 0x002fe200078e00ff */
[----:B------:R-:W-:Y:S01]  /*0090*/  SHF.R.U32.HI R0, RZ, 0x5, R2 ;  /* 0x00000005ff007819 */ /* 0x000fe20000011602 */
[----:B---3--:R-:W-:-:S03]  /*00a0*/  IMAD.SHL.U32 R3, R3, 0x8, RZ ;  /* 0x0000000803037824 */ /* 0x008fc600078e00ff */
[----:B------:R-:W-:Y:S02]  /*00b0*/  SGXT.U32 R0, R0, 0x3 ;  /* 0x000000030000781a */ /* 0x000fe40000000000 */
[----:B------:R-:W-:Y:S02]  /*00c0*/  LOP3.LUT R5, R4, 0x7c, RZ, 0xc0, !PT ;  /* 0x0000007c04057812 */ /* 0x000fe400078ec0ff */
[----:B------:R-:W-:Y:S02]  /*00d0*/  LOP3.LUT R4, R3, R0, RZ, 0xfc, !PT ;  /* 0x0000000003047212 */ /* 0x000fe400078efcff */
[C---:B------:R-:W-:Y:S01]  /*00e0*/  ISETP.GE.U32.AND P1, PT, R5.reuse, 0x6c, PT ;  /* 0x0000006c0500780c */ /* 0x040fe20003f26070 */
[----:B--2---:R-:W-:-:S03]  /*00f0*/  IMAD.WIDE.U32 R14, R5, 0x4, R14 ;  /* 0x00000004050e7825 */ /* 0x004fc600078e000e */
[C---:B------:R-:W-:Y:S01]  /*0100*/  ISETP.LT.AND P0, PT, R4.reuse, 0x40, !P1 ;  /* 0x000000400400780c */ /* 0x040fe20004f01270 */
[----:B------:R-:W-:Y:S01]  /*0110*/  IMAD R7, R4, 0x6c, R5 ;  /* 0x0000006c04077824 */ /* 0x000fe200078e0205 */
[----:B------:R-:W-:-:S03]  /*0120*/  CS2R R4, SRZ ;  /* 0x0000000000047805 */ /* 0x000fc6000001ff00 */
[----:B----4-:R-:W-:Y:S01]  /*0130*/  IMAD.WIDE R12, R7, 0x4, R12 ;  /* 0x00000004070c7825 */ /* 0x010fe200078e020c */
[----:B------:R-:W-:-:S06]  /*0140*/  CS2R R6, SRZ ;  /* 0x0000000000067805 */ /* 0x000fcc000001ff00 */
[----:B------:R-:W2:Y:S04]  /*0150*/  @!P1 LDG.E.EL.128 R4, desc[UR6][R14.64] ;  /* 0x000000060e049981 */ /* 0x000ea8000c2e1d00 */
[----:B------:R-:W3:Y:S01]  /*0160*/  @P0 LDG.E.128 R8, desc[UR6][R12.64] ;  /* 0x000000060c080981 */ /* 0x000ee2000c1e1d00 */
[----:B------:R-:W1:Y:S01]  /*0170*/  S2UR UR5, SR_CgaCtaId ;  /* 0x00000000000579c3 */ /* 0x000e620000008800 */
[----:B------:R-:W-:Y:S02]  /*0180*/  UMOV UR4, 0x400 ;  /* 0x0000040000047882 */ /* 0x000fe40000000000 */
[----:B-1----:R-:W-:Y:S01]  /*0190*/  UPRMT UR4, UR5, 0x654, UR4 ;  /* 0x0000065405047896 */ /* 0x002fe20008000004 */
[----:B--2---:R-:W-:Y:S02]  /*01a0*/  SEL R5, R5, RZ, !P1 ;  /* 0x000000ff05057207 */ /* 0x004fe40004800000 */
[----:B------:R-:W-:-:S02]  /*01b0*/  SEL R4, R4, RZ, !P1 ;  /* 0x000000ff04047207 */ /* 0x000fc40004800000 */
[----:B---3--:R-:W-:Y:S02]  /*01c0*/  SEL R16, R9, RZ, P0 ;  /* 0x000000ff09107207 */ /* 0x008fe40000000000 */
[----:B------:R-:W-:Y:S02]  /*01d0*/  SEL R8, R8, RZ, P0 ;  /* 0x000000ff08087207 */ /* 0x000fe40000000000 */
[----:B------:R-:W-:Y:S01]  /*01e0*/  SEL R6, R6, RZ, !P1 ;  /* 0x000000ff06067207 */ /* 0x000fe20004800000 */
[----:B------:R-:W-:Y:S01]  /*01f0*/  FMUL R5, R16, R5 ;  /* 0x0000000510057220 */ /* 0x000fe20000400000 */
[----:B------:R-:W-:Y:S02]  /*0200*/  SEL R10, R10, RZ, P0 ;  /* 0x000000ff0a0a7207 */ /* 0x000fe40000000000 */
[----:B------:R-:W-:Y:S01]  /*0210*/  SEL R11, R11, RZ, P0 ;  /* 0x000000ff0b0b7207 */ /* 0x000fe20000000000 */
[----:B------:R-:W-:Y:S01]  /*0220*/  FFMA R5, R8, R4, R5 ;  /* 0x0000000408057223 */ /* 0x000fe20000000005 */
[----:B------:R-:W-:-:S03]  /*0230*/  SEL R7, R7, RZ, !P1 ;  /* 0x000000ff07077207 */ /* 0x000fc60004800000 */
[----:B------:R-:W-:-:S04]  /*0240*/  FFMA R6, R10, R6, R5 ;  /* 0x000000060a067223 */ /* 0x000fc80000000005 */
[----:B------:R-:W-:-:S05]  /*0250*/  FFMA R6, R11, R7, R6 ;  /* 0x000000070b067223 */ /* 0x000fca0000000006 */
[----:B------:R-:W-:Y:S02]  /*0260*/  FSEL R6, R6, RZ, P0 ;  /* 0x000000ff06067208 */ /* 0x000fe40000000000 */
[----:B------:R-:W-:-:S03]  /*0270*/  LOP3.LUT P0, RZ, R2, 0xf8, RZ, 0xc0, !PT ;  /* 0x000000f802ff7812 */ /* 0x000fc6000780c0ff */
[----:B------:R-:W1:Y:S02]  /*0280*/  SHFL.BFLY PT, R5, R6, 0x10, 0x1f ;  /* 0x0e001f0006057f89 */ /* 0x000e6400000e0000 */
[----:B-1----:R-:W-:-:S05]  /*0290*/  FADD R4, R6, R5 ;  /* 0x0000000506047221 */ /* 0x002fca0000000000 */
[----:B------:R-:W1:Y:S02]  /*02a0*/  SHFL.BFLY PT, R5, R4, 0x8, 0x1f ;  /* 0x0d001f0004057f89 */ /* 0x000e6400000e0000 */
[----:B-1----:R-:W-:-:S05]  /*02b0*/  FADD R7, R4, R5 ;  /* 0x0000000504077221 */ /* 0x002fca0000000000 */
[----:B------:R-:W1:Y:S02]  /*02c0*/  SHFL.BFLY PT, R8, R7, 0x4, 0x1f ;  /* 0x0c801f0007087f89 */ /* 0x000e6400000e0000 */
[----:B-1----:R-:W-:-:S05]  /*02d0*/  FADD R8, R7, R8 ;  /* 0x0000000807087221 */ /* 0x002fca0000000000 */
[----:B------:R-:W1:Y:S02]  /*02e0*/  SHFL.BFLY PT, R5, R8, 0x2, 0x1f ;  /* 0x0c401f0008057f89 */ /* 0x000e6400000e0000 */
[----:B-1----:R-:W-:Y:S01]  /*02f0*/  FADD R9, R8, R5 ;  /* 0x0000000508097221 */ /* 0x002fe20000000000 */
[----:B------:R-:W-:Y:S02]  /*0300*/  LOP3.LUT R5, R3, 0x7, R2, 0xf8, !PT ;  /* 0x0000000703057812 */ /* 0x000fe400078ef802 */
[----:B------:R-:W-:Y:S02]  /*0310*/  LEA R3, R0, UR4, 0x2 ;  /* 0x0000000400037c11 */ /* 0x000fe4000f8e10ff */
[----:B------:R-:W1:Y:S01]  /*0320*/  SHFL.BFLY PT, R10, R9, 0x1, 0x1f ;  /* 0x0c201f00090a7f89 */ /* 0x000e6200000e0000 */
[----:B------:R-:W-:Y:S02]  /*0330*/  ISETP.LT.AND P0, PT, R5, 0x40, !P0 ;  /* 0x000000400500780c */ /* 0x000fe40004701270 */
[----:B------:R-:W-:-:S04]  /*0340*/  LOP3.LUT R2, R2, 0x7, RZ, 0xc0, !PT ;  /* 0x0000000702027812 */ /* 0x000fc800078ec0ff */
[----:B------:R-:W-:Y:S01]  /*0350*/  LEA R0, R2, UR4, 0x2 ;  /* 0x0000000402007c11 */ /* 0x000fe2000f8e10ff */
[----:B-1----:R-:W-:-:S05]  /*0360*/  FADD R10, R9, R10 ;  /* 0x0000000a090a7221 */ /* 0x002fca0000000000 */
[----:B------:R1:W-:Y:S01]  /*0370*/  STS [R3], R10 ;  /* 0x0000000a03007388 */ /* 0x0003e20000000800 */
[----:B------:R-:W-:Y:S06]  /*0380*/  BAR.SYNC.DEFER_BLOCKING 0x0 ;  /* 0x0000000000007b1d */ /* 0x000fec0000010000 */
[----:B-1----:R-:W-:Y:S05]  /*0390*/  @!P0 EXIT ;  /* 0x000000000000894d */ /* 0x002fea0003800000 */
[----:B------:R-:W0:Y:S01]  /*03a0*/  LDS R7, [R0] ;  /* 0x0000000000077984 */ /* 0x000e220000000800 */
[----:B------:R-:W1:Y:S02]  /*03b0*/  LDC.64 R2, c[0x0][0x220] ;  /* 0x00008800ff027b82 */ /* 0x000e640000000a00 */
[----:B-1----:R-:W-:-:S05]  /*03c0*/  IMAD.WIDE R2, R5, 0x4, R2 ;  /* 0x0000000405027825 */ /* 0x002fca00078e0202 */
[----:B0-----:R-:W-:Y:S01]  /*03d0*/  STG.E desc[UR6][R2.64], R7 ;  /* 0x0000000702007986 */ /* 0x001fe2000c101906 */
[----:B------:R-:W-:Y:S05]  /*03e0*/  EXIT ;  /* 0x000000000000794d */ /* 0x000fea0003800000 */
.L_x_0:
[----:B------:R-:W-:-:S00]  /*03f0*/  BRA `(.L_x_0) ;  /* 0xfffffffc00fc7947 */ /* 0x000fc0000383ffff */
[----:B------:R-:W-:-:S00]  /*0400*/  NOP ;  /* 0x0000000000007918 */ /* 0x000fc00000000000 */
[----:B------:R-:W-:-:S00]  /*0410*/  NOP ;  /* 0x0000000000007918 */ /* 0x000fc00000000000 */
[----:B------:R-:W-:-:S00]  /*0420*/  NOP ;  /* 0x0000000000007918 */ /* 0x000fc00000000000 */
[----:B------:R-:W-:-:S00]  /*0430*/  NOP ;  /* 0x0000000000007918 */ /* 0x000fc00000000000 */
[----:B------:R-:W-:-:S00]  /*0440*/  NOP ;  /* 0x0000000000007918 */ /* 0x000fc00000000000 */
[----:B------:R-:W-:-:S00]  /*0450*/  NOP ;  /* 0x0000000000007918 */ /* 0x000fc00000000000 */
[----:B------:R-:W-:-:S00]  /*0460*/  NOP ;  /* 0x0000000000007918 */ /* 0x000fc00000000000 */
[----:B------:R-:W-:-:S00]  /*0470*/  NOP ;  /* 0x0000000000007918 */ /* 0x000fc00000000000 */
.L_x_1:


//--------------------- .nv.shared.triton_per_fused_mv_0 --------------------------
	.section	.nv.shared.triton_per_fused_mv_0,"aw",@nobits
	.sectionflags	@""
	.align	16
	.zero		1024


//--------------------- .nv.constant0.triton_per_fused_mv_0 --------------------------
	.section	.nv.constant0.triton_per_fused_mv_0,"a",@progbits
	.sectionflags	@""
	.align	4
.nv.constant0.triton_per_fused_mv_0:
	.zero		560
